	.headerflags	@"EF_CUDA_TEXMODE_UNIFIED EF_CUDA_64BIT_ADDRESS EF_CUDA_SM86 EF_CUDA_VIRTUAL_SM(EF_CUDA_SM86)"
	.elftype	@"ET_EXEC"


//--------------------- .nv.info                  --------------------------
	.section	.nv.info,"",@"SHT_CUDA_INFO"
	.align	4


	//----- nvinfo : EIATTR_REGCOUNT
	.align		4
        /*0000*/ 	.byte	0x04, 0x2f
        /*0002*/ 	.short	(.L_1 - .L_0)
	.align		4
.L_0:
        /*0004*/ 	.word	index@(triton_poi_fused_addmm_relu_0)
        /*0008*/ 	.word	0x0000000c


	//----- nvinfo : EIATTR_FRAME_SIZE
	.align		4
.L_1:
        /*000c*/ 	.byte	0x04, 0x11
        /*000e*/ 	.short	(.L_3 - .L_2)
	.align		4
.L_2:
        /*0010*/ 	.word	index@(triton_poi_fused_addmm_relu_0)
        /*0014*/ 	.word	0x00000000


	//----- nvinfo : EIATTR_MIN_STACK_SIZE
	.align		4
.L_3:
        /*0018*/ 	.byte	0x04, 0x12
        /*001a*/ 	.short	(.L_5 - .L_4)
	.align		4
.L_4:
        /*001c*/ 	.word	index@(triton_poi_fused_addmm_relu_0)
        /*0020*/ 	.word	0x00000000
.L_5:


//--------------------- .nv.info.triton_poi_fused_addmm_relu_0 --------------------------
	.section	.nv.info.triton_poi_fused_addmm_relu_0,"",@"SHT_CUDA_INFO"
	.sectionflags	@""
	.align	4


	//----- nvinfo : EIATTR_CUDA_API_VERSION
	.align		4
        /*0000*/ 	.byte	0x04, 0x37
        /*0002*/ 	.short	(.L_7 - .L_6)
.L_6:
        /*0004*/ 	.word	0x00000080


	//----- nvinfo : EIATTR_SW2861232_WAR
	.align		4
.L_7:
        /*0008*/ 	.byte	0x01, 0x35
	.zero		2


	//----- nvinfo : EIATTR_PARAM_CBANK
	.align		4
        /*000c*/ 	.byte	0x04, 0x0a
        /*000e*/ 	.short	(.L_9 - .L_8)
	.align		4
.L_8:
        /*0010*/ 	.word	index@(.nv.constant0.triton_poi_fused_addmm_relu_0)
        /*0014*/ 	.short	0x0160
        /*0016*/ 	.short	0x0020


	//----- nvinfo : EIATTR_CBANK_PARAM_SIZE
	.align		4
.L_9:
        /*0018*/ 	.byte	0x03, 0x19
        /*001a*/ 	.short	0x0020


	//----- nvinfo : EIATTR_KPARAM_INFO
	.align		4
        /*001c*/ 	.byte	0x04, 0x17
        /*001e*/ 	.short	(.L_11 - .L_10)
.L_10:
        /*0020*/ 	.word	0x00000000
        /*0024*/ 	.short	0x0003
        /*0026*/ 	.short	0x0018
        /*0028*/ 	.byte	0x00, 0xf4, 0x21, 0x00


	//----- nvinfo : EIATTR_KPARAM_INFO
	.align		4
.L_11:
        /*002c*/ 	.byte	0x04, 0x17
        /*002e*/ 	.short	(.L_13 - .L_12)
.L_12:
        /*0030*/ 	.word	0x00000000
        /*0034*/ 	.short	0x0002
        /*0036*/ 	.short	0x0010
        /*0038*/ 	.byte	0x00, 0xf0, 0x11, 0x00


	//----- nvinfo : EIATTR_KPARAM_INFO
	.align		4
.L_13:
        /*003c*/ 	.byte	0x04, 0x17
        /*003e*/ 	.short	(.L_15 - .L_14)
.L_14:
        /*0040*/ 	.word	0x00000000
        /*0044*/ 	.short	0x0001
        /*0046*/ 	.short	0x0008
        /*0048*/ 	.byte	0x00, 0xf4, 0x21, 0x00


	//----- nvinfo : EIATTR_KPARAM_INFO
	.align		4
.L_15:
        /*004c*/ 	.byte	0x04, 0x17
        /*004e*/ 	.short	(.L_17 - .L_16)
.L_16:
        /*0050*/ 	.word	0x00000000
        /*0054*/ 	.short	0x0000
        /*0056*/ 	.short	0x0000
        /*0058*/ 	.byte	0x00, 0xf4, 0x21, 0x00


	//----- nvinfo : EIATTR_MAXREG_COUNT
	.align		4
.L_17:
        /*005c*/ 	.byte	0x03, 0x1b
        /*005e*/ 	.short	0x00ff


	//----- nvinfo : EIATTR_EXIT_INSTR_OFFSETS
	.align		4
        /*0060*/ 	.byte	0x04, 0x1c
        /*0062*/ 	.short	(.L_19 - .L_18)


	//   ....[0]....
.L_18:
        /*0064*/ 	.word	0x00000150


	//   ....[1]....
        /*0068*/ 	.word	0x00000170


	//----- nvinfo : EIATTR_REQNTID
	.align		4
.L_19:
        /*006c*/ 	.byte	0x04, 0x10
        /*006e*/ 	.short	(.L_21 - .L_20)
.L_20:
        /*0070*/ 	.word	0x00000080
        /*0074*/ 	.word	0x00000001
        /*0078*/ 	.word	0x00000001
.L_21:


//--------------------- .nv.callgraph             --------------------------
	.section	.nv.callgraph,"",@"SHT_CUDA_CALLGRAPH"
	.align	4
	.sectionentsize	8
	.align		4
        /*0000*/ 	.word	0x00000000
	.align		4
        /*0004*/ 	.word	0xffffffff
	.align		4
        /*0008*/ 	.word	0x00000000
	.align		4
        /*000c*/ 	.word	0xfffffffe
	.align		4
        /*0010*/ 	.word	0x00000000
	.align		4
        /*0014*/ 	.word	0xfffffffd
	.align		4
        /*0018*/ 	.word	0x00000000
	.align		4
        /*001c*/ 	.word	0xfffffffc


//--------------------- .nv.rel.action            --------------------------
	.section	.nv.rel.action,"",@"SHT_CUDA_RELOCINFO"
	.align	8
	.sectionentsize	8
        /*0000*/ 	.byte	0x73, 0x00, 0x00, 0x00, 0x00, 0x00, 0x00, 0x00, 0x00, 0x00, 0x00, 0x11, 0x25, 0x00, 0x05, 0x36


//--------------------- .nv.constant0.triton_poi_fused_addmm_relu_0 --------------------------
	.section	.nv.constant0.triton_poi_fused_addmm_relu_0,"a",@progbits
	.sectionflags	@""
	.align	4
.nv.constant0.triton_poi_fused_addmm_relu_0:
	.zero		384


//--------------------- .text.triton_poi_fused_addmm_relu_0 --------------------------
	.section	.text.triton_poi_fused_addmm_relu_0,"ax",@progbits
	.sectioninfo	@"SHI_REGISTERS=12"
	.align	128
        .global         triton_poi_fused_addmm_relu_0
        .type           triton_poi_fused_addmm_relu_0,@function
        .size           triton_poi_fused_addmm_relu_0,(.L_x_1 - triton_poi_fused_addmm_relu_0)
        .other          triton_poi_fused_addmm_relu_0,@"STO_CUDA_ENTRY STV_DEFAULT"
triton_poi_fused_addmm_relu_0:
.text.triton_poi_fused_addmm_relu_0:
[----:B------:R-:W-:Y:S02]  /*0000*/  IMAD.MOV.U32 R1, RZ, RZ, c[0x0][0x28] ;  /* 0x00000a00ff017624 */ /* 0x000fe400078e00ff */
[----:B------:R-:W0:Y:S01]  /*0010*/  S2R R0, SR_TID.X ;  /* 0x0000000000007919 */ /* 0x000e220000002100 */
[----:B------:R-:W-:Y:S01]  /*0020*/  CS2R R6, SRZ ;  /* 0x0000000000067805 */ /* 0x000fe2000001ff00 */
[----:B------:R-:W-:Y:S01]  /*0030*/  CS2R R8, SRZ ;  /* 0x0000000000087805 */ /* 0x000fe2000001ff00 */
[----:B------:R-:W-:Y:S01]  /*0040*/  ULDC.64 UR4, c[0x0][0x118] ;  /* 0x0000460000047ab9 */ /* 0x000fe20000000a00 */
[----:B------:R-:W1:Y:S01]  /*0050*/  S2R R3, SR_CTAID.X ;  /* 0x0000000000037919 */ /* 0x000e620000002500 */
[----:B0-----:R-:W-:-:S05]  /*0060*/  IMAD.SHL.U32 R0, R0, 0x2, RZ ;  /* 0x0000000200007824 */ /* 0x001fca00078e00ff */
[----:B------:R-:W-:-:S04]  /*0070*/  LOP3.LUT R0, R0, 0xfe, RZ, 0xc0, !PT ;  /* 0x000000fe00007812 */ /* 0x000fc800078ec0ff */
[----:B-1----:R-:W-:Y:S01]  /*0080*/  LEA R0, R3, R0, 0x8 ;  /* 0x0000000003007211 */ /* 0x002fe200078e40ff */
[----:B------:R-:W-:-:S03]  /*0090*/  IMAD.MOV.U32 R3, RZ, RZ, 0x4 ;  /* 0x00000004ff037424 */ /* 0x000fc600078e00ff */
[C---:B------:R-:W-:Y:S01]  /*00a0*/  ISETP.GE.AND P2, PT, R0.reuse, 0x200, PT ;  /* 0x000002000000780c */ /* 0x040fe20003f46270 */
[----:B------:R-:W-:-:S04]  /*00b0*/  IMAD.WIDE R4, R0, R3, c[0x0][0x168] ;  /* 0x00005a0000047625 */ /* 0x000fc800078e0203 */
[----:B------:R-:W-:-:S08]  /*00c0*/  IMAD.WIDE R2, R0, R3, c[0x0][0x160] ;  /* 0x0000580000027625 */ /* 0x000fd000078e0203 */
[----:B------:R-:W2:Y:S04]  /*00d0*/  @!P2 LDG.E.64 R8, [R4.64] ;  /* 0x000000040408a981 */ /* 0x000ea8000c1e1b00 */
[----:B------:R-:W2:Y:S02]  /*00e0*/  @!P2 LDG.E.64 R6, [R2.64] ;  /* 0x000000040206a981 */ /* 0x000ea4000c1e1b00 */
[----:B--2---:R-:W-:Y:S01]  /*00f0*/  FSETP.GEU.AND P0, PT, R6, -R8, PT ;  /* 0x800000080600720b */ /* 0x004fe20003f0e000 */
[----:B------:R-:W-:Y:S01]  /*0100*/  FADD R6, R8, R6 ;  /* 0x0000000608067221 */ /* 0x000fe20000000000 */
[----:B------:R-:W-:Y:S01]  /*0110*/  FADD R0, R9, R7 ;  /* 0x0000000709007221 */ /* 0x000fe20000000000 */
[----:B------:R-:W-:-:S03]  /*0120*/  FSETP.GEU.AND P1, PT, R7, -R9, PT ;  /* 0x800000090700720b */ /* 0x000fc60003f2e000 */
[----:B------:R-:W-:Y:S02]  /*0130*/  FSEL R6, R6, RZ, P0 ;  /* 0x000000ff06067208 */ /* 0x000fe40000000000 */
[----:B------:R-:W-:Y:S01]  /*0140*/  FSEL R7, R0, RZ, P1 ;  /* 0x000000ff00077208 */ /* 0x000fe20000800000 */
[----:B------:R-:W-:Y:S07]  /*0150*/  @P2 EXIT ;  /* 0x000000000000294d */ /* 0x000fee0003800000 */
[----:B------:R-:W-:Y:S01]  /*0160*/  STG.E.64 [R2.64], R6 ;  /* 0x0000000602007986 */ /* 0x000fe2000c101b04 */
[----:B------:R-:W-:Y:S05]  /*0170*/  EXIT ;  /* 0x000000000000794d */ /* 0x000fea0003800000 */
.L_x_0:
[----:B------:R-:W-:-:S00]  /*0180*/  BRA `(.L_x_0) ;  /* 0xfffffff000007947 */ /* 0x000fc0000383ffff */
[----:B------:R-:W-:-:S00]  /*0190*/  NOP ;  /* 0x0000000000007918 */ /* 0x000fc00000000000 */
        /* <DEDUP_REMOVED lines=14> */
.L_x_1:
